//
// Generated by NVIDIA NVVM Compiler
//
// Compiler Build ID: CL-36424714
// Cuda compilation tools, release 13.0, V13.0.88
// Based on NVVM 20.0.0
//

.version 9.0
.target sm_100
.address_size 64

	// .globl	_Z20reverse_array_kernelPfi

.visible .entry _Z20reverse_array_kernelPfi(
	.param .u64 .ptr .align 1 _Z20reverse_array_kernelPfi_param_0,
	.param .u32 _Z20reverse_array_kernelPfi_param_1
)
{
	.reg .pred 	%p<2>;
	.reg .b32 	%r<11>;
	.reg .b32 	%f<3>;
	.reg .b64 	%rd<7>;

	ld.param.u64 	%rd1, [_Z20reverse_array_kernelPfi_param_0];
	ld.param.u32 	%r2, [_Z20reverse_array_kernelPfi_param_1];
	mov.u32 	%r3, %ctaid.x;
	mov.u32 	%r4, %ntid.x;
	mov.u32 	%r5, %tid.x;
	mad.lo.s32 	%r1, %r3, %r4, %r5;
	shr.u32 	%r6, %r2, 31;
	add.s32 	%r7, %r2, %r6;
	shr.s32 	%r8, %r7, 1;
	setp.ge.u32 	%p1, %r1, %r8;
	@%p1 bra 	$L__BB0_2;
	cvta.to.global.u64 	%rd2, %rd1;
	mul.wide.u32 	%rd3, %r1, 4;
	add.s64 	%rd4, %rd2, %rd3;
	ld.global.f32 	%f1, [%rd4];
	not.b32 	%r9, %r1;
	add.s32 	%r10, %r2, %r9;
	mul.wide.u32 	%rd5, %r10, 4;
	add.s64 	%rd6, %rd2, %rd5;
	ld.global.f32 	%f2, [%rd6];
	st.global.f32 	[%rd4], %f2;
	st.global.f32 	[%rd6], %f1;
$L__BB0_2:
	ret;

}


// ===== COMPILED SASS (sm_100) =====

	.target	sm_100

	.elftype	@"ET_EXEC"


//--------------------- .note.nv.tkinfo           --------------------------
	.section	.note.nv.tkinfo,"",@"SHT_NOTE"
	.sectionflags	@"SHF_NOTE_NV_TKINFO"
	.tkinfo
        /*0018*/ 	.word	0x00000002
        /*0030*/ 	.string	""
        /*0030*/ 	.string	"ptxas"
        /*0030*/ 	.string	"Cuda compilation tools, release 13.0, V13.0.88"
        /*0030*/ 	.string	"Build cuda_13.0.r13.0/compiler.36424714_0"
        /*0030*/ 	.string	"-arch sm_100 -m 64 "



//--------------------- .note.nv.cuinfo           --------------------------
	.section	.note.nv.cuinfo,"",@"SHT_NOTE"
	.sectionflags	@"SHF_NOTE_NV_CUINFO"
        /*0018*/ 	.short	0x0002
        /*001a*/ 	.short	0x0064
        /*001c*/ 	.short	0x0082
	.zero		2


//--------------------- .nv.info                  --------------------------
	.section	.nv.info,"",@"SHT_CUDA_INFO"
	.align	4


	//----- nvinfo : EIATTR_REGCOUNT
	.align		4
        /*0000*/ 	.byte	0x04, 0x2f
        /*0002*/ 	.short	(.L_1 - .L_0)
	.align		4
.L_0:
        /*0004*/ 	.word	index@(_Z20reverse_array_kernelPfi)
        /*0008*/ 	.word	0x0000000c


	//----- nvinfo : EIATTR_FRAME_SIZE
	.align		4
.L_1:
        /*000c*/ 	.byte	0x04, 0x11
        /*000e*/ 	.short	(.L_3 - .L_2)
	.align		4
.L_2:
        /*0010*/ 	.word	index@(_Z20reverse_array_kernelPfi)
        /*0014*/ 	.word	0x00000000


	//----- nvinfo : EIATTR_MIN_STACK_SIZE
	.align		4
.L_3:
        /*0018*/ 	.byte	0x04, 0x12
        /*001a*/ 	.short	(.L_5 - .L_4)
	.align		4
.L_4:
        /*001c*/ 	.word	index@(_Z20reverse_array_kernelPfi)
        /*0020*/ 	.word	0x00000000
.L_5:


//--------------------- .nv.compat                --------------------------
	.section	.nv.compat,"",@"SHT_CUDA_COMPAT_INFO"
	.align	4
        /*0000*/ 	.byte	0x02, 0x09, 0x00, 0x00, 0x02, 0x02, 0x01, 0x00, 0x02, 0x05, 0x05, 0x00, 0x03, 0x07, 0x01, 0x01
        /*0010*/ 	.byte	0x02, 0x03, 0x00, 0x00, 0x02, 0x06, 0x01, 0x00, 0x04, 0x0b, 0x08, 0x00, 0x09, 0x00, 0x00, 0x00
        /*0020*/ 	.byte	0x00, 0x00, 0x00, 0x00


//--------------------- .nv.info._Z20reverse_array_kernelPfi --------------------------
	.section	.nv.info._Z20reverse_array_kernelPfi,"",@"SHT_CUDA_INFO"
	.sectionflags	@""
	.align	4


	//----- nvinfo : EIATTR_CUDA_API_VERSION
	.align		4
        /*0000*/ 	.byte	0x04, 0x37
        /*0002*/ 	.short	(.L_7 - .L_6)
.L_6:
        /*0004*/ 	.word	0x00000082


	//----- nvinfo : EIATTR_KPARAM_INFO
	.align		4
.L_7:
        /*0008*/ 	.byte	0x04, 0x17
        /*000a*/ 	.short	(.L_9 - .L_8)
.L_8:
        /*000c*/ 	.word	0x00000000
        /*0010*/ 	.short	0x0001
        /*0012*/ 	.short	0x0008
        /*0014*/ 	.byte	0x00, 0xf0, 0x11, 0x00


	//----- nvinfo : EIATTR_KPARAM_INFO
	.align		4
.L_9:
        /*0018*/ 	.byte	0x04, 0x17
        /*001a*/ 	.short	(.L_11 - .L_10)
.L_10:
        /*001c*/ 	.word	0x00000000
        /*0020*/ 	.short	0x0000
        /*0022*/ 	.short	0x0000
        /*0024*/ 	.byte	0x00, 0xf5, 0x21, 0x00


	//----- nvinfo : EIATTR_SPARSE_MMA_MASK
	.align		4
.L_11:
        /*0028*/ 	.byte	0x03, 0x50
        /*002a*/ 	.short	0x0000


	//----- nvinfo : EIATTR_MAXREG_COUNT
	.align		4
        /*002c*/ 	.byte	0x03, 0x1b
        /*002e*/ 	.short	0x00ff


	//----- nvinfo : EIATTR_MERCURY_ISA_VERSION
	.align		4
        /*0030*/ 	.byte	0x03, 0x5f
        /*0032*/ 	.short	0x0101


	//----- nvinfo : EIATTR_VRC_CTA_INIT_COUNT
	.align		4
        /*0034*/ 	.byte	0x02, 0x4a
	.zero		1
	.zero		1


	//----- nvinfo : EIATTR_EXIT_INSTR_OFFSETS
	.align		4
        /*0038*/ 	.byte	0x04, 0x1c
        /*003a*/ 	.short	(.L_13 - .L_12)


	//   ....[0]....
.L_12:
        /*003c*/ 	.word	0x00000090


	//   ....[1]....
        /*0040*/ 	.word	0x00000140


	//----- nvinfo : EIATTR_CBANK_PARAM_SIZE
	.align		4
.L_13:
        /*0044*/ 	.byte	0x03, 0x19
        /*0046*/ 	.short	0x000c


	//----- nvinfo : EIATTR_PARAM_CBANK
	.align		4
        /*0048*/ 	.byte	0x04, 0x0a
        /*004a*/ 	.short	(.L_15 - .L_14)
	.align		4
.L_14:
        /*004c*/ 	.word	index@(.nv.constant0._Z20reverse_array_kernelPfi)
        /*0050*/ 	.short	0x0380
        /*0052*/ 	.short	0x000c


	//----- nvinfo : EIATTR_SW_WAR
	.align		4
.L_15:
        /*0054*/ 	.byte	0x04, 0x36
        /*0056*/ 	.short	(.L_17 - .L_16)
.L_16:
        /*0058*/ 	.word	0x00000008
.L_17:


//--------------------- .nv.callgraph             --------------------------
	.section	.nv.callgraph,"",@"SHT_CUDA_CALLGRAPH"
	.align	4
	.sectionentsize	8
	.align		4
        /*0000*/ 	.word	0x00000000
	.align		4
        /*0004*/ 	.word	0xffffffff
	.align		4
        /*0008*/ 	.word	0x00000000
	.align		4
        /*000c*/ 	.word	0xfffffffe
	.align		4
        /*0010*/ 	.word	0x00000000
	.align		4
        /*0014*/ 	.word	0xfffffffd
	.align		4
        /*0018*/ 	.word	0x00000000
	.align		4
        /*001c*/ 	.word	0xfffffffc


//--------------------- .text._Z20reverse_array_kernelPfi --------------------------
	.section	.text._Z20reverse_array_kernelPfi,"ax",@progbits
	.align	128
        .global         _Z20reverse_array_kernelPfi
        .type           _Z20reverse_array_kernelPfi,@function
        .size           _Z20reverse_array_kernelPfi,(.L_x_1 - _Z20reverse_array_kernelPfi)
        .other          _Z20reverse_array_kernelPfi,@"STO_CUDA_ENTRY STV_DEFAULT"
_Z20reverse_array_kernelPfi:
.text._Z20reverse_array_kernelPfi:
[----:B------:R-:W-:Y:S01]  /*0000*/  LDC R1, c[0x0][0x37c] ;  /* 0x0000df00ff017b82 */ /* 0x000fe20000000800 */
[----:B------:R-:W0:Y:S07]  /*0010*/  S2R R0, SR_TID.X ;  /* 0x0000000000007919 */ /* 0x000e2e0000002100 */
[----:B------:R-:W0:Y:S01]  /*0020*/  S2UR UR5, SR_CTAID.X ;  /* 0x00000000000579c3 */ /* 0x000e220000002500 */
[----:B------:R-:W1:Y:S07]  /*0030*/  LDCU UR6, c[0x0][0x388] ;  /* 0x00007100ff0677ac */ /* 0x000e6e0008000800 */
[----:B------:R-:W0:Y:S01]  /*0040*/  LDC R7, c[0x0][0x360] ;  /* 0x0000d800ff077b82 */ /* 0x000e220000000800 */
[----:B-1----:R-:W-:-:S04]  /*0050*/  ULEA.HI UR4, UR6, UR6, URZ, 0x1 ;  /* 0x0000000606047291 */ /* 0x002fc8000f8f08ff */
[----:B------:R-:W-:Y:S01]  /*0060*/  USHF.R.S32.HI UR4, URZ, 0x1, UR4 ;  /* 0x00000001ff047899 */ /* 0x000fe20008011404 */
[----:B0-----:R-:W-:-:S05]  /*0070*/  IMAD R7, R7, UR5, R0 ;  /* 0x0000000507077c24 */ /* 0x001fca000f8e0200 */
[----:B------:R-:W-:-:S13]  /*0080*/  ISETP.GE.U32.AND P0, PT, R7, UR4, PT ;  /* 0x0000000407007c0c */ /* 0x000fda000bf06070 */
[----:B------:R-:W-:Y:S05]  /*0090*/  @P0 EXIT ;  /* 0x000000000000094d */ /* 0x000fea0003800000 */
[----:B------:R-:W0:Y:S01]  /*00a0*/  LDC.64 R2, c[0x0][0x380] ;  /* 0x0000e000ff027b82 */ /* 0x000e220000000a00 */
[----:B------:R-:W1:Y:S01]  /*00b0*/  LDCU.64 UR4, c[0x0][0x358] ;  /* 0x00006b00ff0477ac */ /* 0x000e620008000a00 */
[----:B------:R-:W-:-:S04]  /*00c0*/  LOP3.LUT R0, RZ, R7, RZ, 0x33, !PT ;  /* 0x00000007ff007212 */ /* 0x000fc800078e33ff */
[----:B------:R-:W-:-:S05]  /*00d0*/  IADD3 R5, PT, PT, R0, UR6, RZ ;  /* 0x0000000600057c10 */ /* 0x000fca000fffe0ff */
[----:B0-----:R-:W-:-:S04]  /*00e0*/  IMAD.WIDE.U32 R4, R5, 0x4, R2 ;  /* 0x0000000405047825 */ /* 0x001fc800078e0002 */
[----:B------:R-:W-:Y:S01]  /*00f0*/  IMAD.WIDE.U32 R2, R7, 0x4, R2 ;  /* 0x0000000407027825 */ /* 0x000fe200078e0002 */
[----:B-1----:R-:W2:Y:S04]  /*0100*/  LDG.E R9, desc[UR4][R4.64] ;  /* 0x0000000404097981 */ /* 0x002ea8000c1e1900 */
[----:B------:R-:W3:Y:S04]  /*0110*/  LDG.E R7, desc[UR4][R2.64] ;  /* 0x0000000402077981 */ /* 0x000ee8000c1e1900 */
[----:B--2---:R-:W-:Y:S04]  /*0120*/  STG.E desc[UR4][R2.64], R9 ;  /* 0x0000000902007986 */ /* 0x004fe8000c101904 */
[----:B---3--:R-:W-:Y:S01]  /*0130*/  STG.E desc[UR4][R4.64], R7 ;  /* 0x0000000704007986 */ /* 0x008fe2000c101904 */
[----:B------:R-:W-:Y:S05]  /*0140*/  EXIT ;  /* 0x000000000000794d */ /* 0x000fea0003800000 */
.L_x_0:
[----:B------:R-:W-:-:S00]  /*0150*/  BRA `(.L_x_0) ;  /* 0xfffffffc00fc7947 */ /* 0x000fc0000383ffff */
[----:B------:R-:W-:-:S00]  /*0160*/  NOP ;  /* 0x0000000000007918 */ /* 0x000fc00000000000 */
        /* <DEDUP_REMOVED lines=9> */
.L_x_1:


//--------------------- .nv.shared.reserved.0     --------------------------
	.section	.nv.shared.reserved.0,"aw",@nobits
	.weak		__nv_reservedSMEM_offset_0_alias
	.size		__nv_reservedSMEM_offset_0_alias, 0, 64
	.other		__nv_reservedSMEM_offset_0_alias,@"STO_CUDA_RESERVED_SHARED STV_DEFAULT"
__nv_reservedSMEM_offset_0_alias:
	.zero		0
	.zero		64


//--------------------- .nv.constant0._Z20reverse_array_kernelPfi --------------------------
	.section	.nv.constant0._Z20reverse_array_kernelPfi,"a",@progbits
	.sectionflags	@""
	.align	4
.nv.constant0._Z20reverse_array_kernelPfi:
	.zero		908


//--------------------- SYMBOLS --------------------------

	.type		.nv.reservedSmem.offset0,@object
	.size		.nv.reservedSmem.offset0,0x4
